//
// Generated by NVIDIA NVVM Compiler
//
// Compiler Build ID: CL-36424714
// Cuda compilation tools, release 13.0, V13.0.88
// Based on NVVM 20.0.0
//

.version 9.0
.target sm_100
.address_size 64

	// .globl	_Z10traspuestaPf
.const .align 4 .b8 dev_A[256];

.visible .entry _Z10traspuestaPf(
	.param .u64 .ptr .align 1 _Z10traspuestaPf_param_0
)
{
	.reg .b32 	%r<5>;
	.reg .b32 	%f<2>;
	.reg .b64 	%rd<10>;

	ld.param.u64 	%rd1, [_Z10traspuestaPf_param_0];
	cvta.to.global.u64 	%rd2, %rd1;
	mov.u32 	%r1, %tid.x;
	mov.u32 	%r2, %tid.y;
	shl.b32 	%r3, %r2, 3;
	add.s32 	%r4, %r3, %r1;
	mul.wide.u32 	%rd3, %r1, 32;
	mov.u64 	%rd4, dev_A;
	add.s64 	%rd5, %rd4, %rd3;
	mul.wide.u32 	%rd6, %r2, 4;
	add.s64 	%rd7, %rd5, %rd6;
	ld.const.f32 	%f1, [%rd7];
	mul.wide.u32 	%rd8, %r4, 4;
	add.s64 	%rd9, %rd2, %rd8;
	st.global.f32 	[%rd9], %f1;
	ret;

}


// ===== COMPILED SASS (sm_100) =====

	.target	sm_100

	.elftype	@"ET_EXEC"


//--------------------- .note.nv.tkinfo           --------------------------
	.section	.note.nv.tkinfo,"",@"SHT_NOTE"
	.sectionflags	@"SHF_NOTE_NV_TKINFO"
	.tkinfo
        /*0018*/ 	.word	0x00000002
        /*0030*/ 	.string	""
        /*0030*/ 	.string	"ptxas"
        /*0030*/ 	.string	"Cuda compilation tools, release 13.0, V13.0.88"
        /*0030*/ 	.string	"Build cuda_13.0.r13.0/compiler.36424714_0"
        /*0030*/ 	.string	"-arch sm_100 -m 64 "



//--------------------- .note.nv.cuinfo           --------------------------
	.section	.note.nv.cuinfo,"",@"SHT_NOTE"
	.sectionflags	@"SHF_NOTE_NV_CUINFO"
        /*0018*/ 	.short	0x0002
        /*001a*/ 	.short	0x0064
        /*001c*/ 	.short	0x0082
	.zero		2


//--------------------- .nv.info                  --------------------------
	.section	.nv.info,"",@"SHT_CUDA_INFO"
	.align	4


	//----- nvinfo : EIATTR_REGCOUNT
	.align		4
        /*0000*/ 	.byte	0x04, 0x2f
        /*0002*/ 	.short	(.L_2 - .L_1)
	.align		4
.L_1:
        /*0004*/ 	.word	index@(_Z10traspuestaPf)
        /*0008*/ 	.word	0x0000000a


	//----- nvinfo : EIATTR_FRAME_SIZE
	.align		4
.L_2:
        /*000c*/ 	.byte	0x04, 0x11
        /*000e*/ 	.short	(.L_4 - .L_3)
	.align		4
.L_3:
        /*0010*/ 	.word	index@(_Z10traspuestaPf)
        /*0014*/ 	.word	0x00000000


	//----- nvinfo : EIATTR_MIN_STACK_SIZE
	.align		4
.L_4:
        /*0018*/ 	.byte	0x04, 0x12
        /*001a*/ 	.short	(.L_6 - .L_5)
	.align		4
.L_5:
        /*001c*/ 	.word	index@(_Z10traspuestaPf)
        /*0020*/ 	.word	0x00000000
.L_6:


//--------------------- .nv.compat                --------------------------
	.section	.nv.compat,"",@"SHT_CUDA_COMPAT_INFO"
	.align	4
        /*0000*/ 	.byte	0x02, 0x09, 0x00, 0x00, 0x02, 0x02, 0x01, 0x00, 0x02, 0x05, 0x05, 0x00, 0x03, 0x07, 0x01, 0x01
        /*0010*/ 	.byte	0x02, 0x03, 0x00, 0x00, 0x02, 0x06, 0x01, 0x00, 0x04, 0x0b, 0x08, 0x00, 0x09, 0x00, 0x00, 0x00
        /*0020*/ 	.byte	0x00, 0x00, 0x00, 0x00


//--------------------- .nv.info._Z10traspuestaPf --------------------------
	.section	.nv.info._Z10traspuestaPf,"",@"SHT_CUDA_INFO"
	.sectionflags	@""
	.align	4


	//----- nvinfo : EIATTR_CUDA_API_VERSION
	.align		4
        /*0000*/ 	.byte	0x04, 0x37
        /*0002*/ 	.short	(.L_8 - .L_7)
.L_7:
        /*0004*/ 	.word	0x00000082


	//----- nvinfo : EIATTR_KPARAM_INFO
	.align		4
.L_8:
        /*0008*/ 	.byte	0x04, 0x17
        /*000a*/ 	.short	(.L_10 - .L_9)
.L_9:
        /*000c*/ 	.word	0x00000000
        /*0010*/ 	.short	0x0000
        /*0012*/ 	.short	0x0000
        /*0014*/ 	.byte	0x00, 0xf5, 0x21, 0x00


	//----- nvinfo : EIATTR_SPARSE_MMA_MASK
	.align		4
.L_10:
        /*0018*/ 	.byte	0x03, 0x50
        /*001a*/ 	.short	0x0000


	//----- nvinfo : EIATTR_MAXREG_COUNT
	.align		4
        /*001c*/ 	.byte	0x03, 0x1b
        /*001e*/ 	.short	0x00ff


	//----- nvinfo : EIATTR_MERCURY_ISA_VERSION
	.align		4
        /*0020*/ 	.byte	0x03, 0x5f
        /*0022*/ 	.short	0x0101


	//----- nvinfo : EIATTR_VRC_CTA_INIT_COUNT
	.align		4
        /*0024*/ 	.byte	0x02, 0x4a
	.zero		1
	.zero		1


	//----- nvinfo : EIATTR_EXIT_INSTR_OFFSETS
	.align		4
        /*0028*/ 	.byte	0x04, 0x1c
        /*002a*/ 	.short	(.L_12 - .L_11)


	//   ....[0]....
.L_11:
        /*002c*/ 	.word	0x000000b0


	//----- nvinfo : EIATTR_CBANK_PARAM_SIZE
	.align		4
.L_12:
        /*0030*/ 	.byte	0x03, 0x19
        /*0032*/ 	.short	0x0008


	//----- nvinfo : EIATTR_PARAM_CBANK
	.align		4
        /*0034*/ 	.byte	0x04, 0x0a
        /*0036*/ 	.short	(.L_14 - .L_13)
	.align		4
.L_13:
        /*0038*/ 	.word	index@(.nv.constant0._Z10traspuestaPf)
        /*003c*/ 	.short	0x0380
        /*003e*/ 	.short	0x0008


	//----- nvinfo : EIATTR_SW_WAR
	.align		4
.L_14:
        /*0040*/ 	.byte	0x04, 0x36
        /*0042*/ 	.short	(.L_16 - .L_15)
.L_15:
        /*0044*/ 	.word	0x00000008
.L_16:


//--------------------- .nv.callgraph             --------------------------
	.section	.nv.callgraph,"",@"SHT_CUDA_CALLGRAPH"
	.align	4
	.sectionentsize	8
	.align		4
        /*0000*/ 	.word	0x00000000
	.align		4
        /*0004*/ 	.word	0xffffffff
	.align		4
        /*0008*/ 	.word	0x00000000
	.align		4
        /*000c*/ 	.word	0xfffffffe
	.align		4
        /*0010*/ 	.word	0x00000000
	.align		4
        /*0014*/ 	.word	0xfffffffd
	.align		4
        /*0018*/ 	.word	0x00000000
	.align		4
        /*001c*/ 	.word	0xfffffffc


//--------------------- .nv.constant3             --------------------------
	.section	.nv.constant3,"a",@progbits
	.align	4
.nv.constant3:
	.type		dev_A,@object
	.size		dev_A,(.L_0 - dev_A)
dev_A:
	.zero		256
.L_0:


//--------------------- .text._Z10traspuestaPf    --------------------------
	.section	.text._Z10traspuestaPf,"ax",@progbits
	.align	128
        .global         _Z10traspuestaPf
        .type           _Z10traspuestaPf,@function
        .size           _Z10traspuestaPf,(.L_x_1 - _Z10traspuestaPf)
        .other          _Z10traspuestaPf,@"STO_CUDA_ENTRY STV_DEFAULT"
_Z10traspuestaPf:
.text._Z10traspuestaPf:
[----:B------:R-:W-:Y:S01]  /*0000*/  LDC R1, c[0x0][0x37c] ;  /* 0x0000df00ff017b82 */ /* 0x000fe20000000800 */
[----:B------:R-:W0:Y:S07]  /*0010*/  S2R R4, SR_TID.Y ;  /* 0x0000000000047919 */ /* 0x000e2e0000002200 */
[----:B------:R-:W1:Y:S01]  /*0020*/  LDC.64 R2, c[0x0][0x380] ;  /* 0x0000e000ff027b82 */ /* 0x000e620000000a00 */
[----:B------:R-:W2:Y:S01]  /*0030*/  LDCU.64 UR4, c[0x0][0x358] ;  /* 0x00006b00ff0477ac */ /* 0x000ea20008000a00 */
[----:B------:R-:W3:Y:S01]  /*0040*/  S2R R5, SR_TID.X ;  /* 0x0000000000057919 */ /* 0x000ee20000002100 */
[----:B0-----:R-:W-:-:S04]  /*0050*/  SHF.L.U32 R0, R4, 0x2, RZ ;  /* 0x0000000204007819 */ /* 0x001fc800000006ff */
[----:B---3--:R-:W-:Y:S02]  /*0060*/  LEA R0, R5, R0, 0x5 ;  /* 0x0000000005007211 */ /* 0x008fe400078e28ff */
[----:B------:R-:W-:Y:S02]  /*0070*/  LEA R5, R4, R5, 0x3 ;  /* 0x0000000504057211 */ /* 0x000fe400078e18ff */
[----:B------:R-:W2:Y:S03]  /*0080*/  LDC R7, c[0x3][R0] ;  /* 0x00c0000000077b82 */ /* 0x000ea60000000800 */
[----:B-1----:R-:W-:-:S05]  /*0090*/  IMAD.WIDE.U32 R2, R5, 0x4, R2 ;  /* 0x0000000405027825 */ /* 0x002fca00078e0002 */
[----:B--2---:R-:W-:Y:S01]  /*00a0*/  STG.E desc[UR4][R2.64], R7 ;  /* 0x0000000702007986 */ /* 0x004fe2000c101904 */
[----:B------:R-:W-:Y:S05]  /*00b0*/  EXIT ;  /* 0x000000000000794d */ /* 0x000fea0003800000 */
.L_x_0:
[----:B------:R-:W-:-:S00]  /*00c0*/  BRA `(.L_x_0) ;  /* 0xfffffffc00fc7947 */ /* 0x000fc0000383ffff */
[----:B------:R-:W-:-:S00]  /*00d0*/  NOP ;  /* 0x0000000000007918 */ /* 0x000fc00000000000 */
        /* <DEDUP_REMOVED lines=10> */
.L_x_1:


//--------------------- .nv.shared.reserved.0     --------------------------
	.section	.nv.shared.reserved.0,"aw",@nobits
	.weak		__nv_reservedSMEM_offset_0_alias
	.size		__nv_reservedSMEM_offset_0_alias, 0, 64
	.other		__nv_reservedSMEM_offset_0_alias,@"STO_CUDA_RESERVED_SHARED STV_DEFAULT"
__nv_reservedSMEM_offset_0_alias:
	.zero		0
	.zero		64


//--------------------- .nv.constant0._Z10traspuestaPf --------------------------
	.section	.nv.constant0._Z10traspuestaPf,"a",@progbits
	.sectionflags	@""
	.align	4
.nv.constant0._Z10traspuestaPf:
	.zero		904


//--------------------- SYMBOLS --------------------------

	.type		.nv.reservedSmem.offset0,@object
	.size		.nv.reservedSmem.offset0,0x4
